	.headerflags	@"EF_CUDA_TEXMODE_UNIFIED EF_CUDA_64BIT_ADDRESS EF_CUDA_ACCELERATORS EF_CUDA_SM90 EF_CUDA_VIRTUAL_SM(EF_CUDA_SM90)"
	.elftype	@"ET_EXEC"


//--------------------- .nv.info                  --------------------------
	.section	.nv.info,"",@"SHT_CUDA_INFO"
	.align	4


	//----- nvinfo : EIATTR_REGCOUNT
	.align		4
        /*0000*/ 	.byte	0x04, 0x2f
        /*0002*/ 	.short	(.L_1 - .L_0)
	.align		4
.L_0:
        /*0004*/ 	.word	index@(triton_poi_fused_relu_threshold_backward_7)
        /*0008*/ 	.word	0x00000020


	//----- nvinfo : EIATTR_MIN_STACK_SIZE
	.align		4
.L_1:
        /*000c*/ 	.byte	0x04, 0x12
        /*000e*/ 	.short	(.L_3 - .L_2)
	.align		4
.L_2:
        /*0010*/ 	.word	index@(triton_poi_fused_relu_threshold_backward_7)
        /*0014*/ 	.word	0x00000000


	//----- nvinfo : EIATTR_FRAME_SIZE
	.align		4
.L_3:
        /*0018*/ 	.byte	0x04, 0x11
        /*001a*/ 	.short	(.L_5 - .L_4)
	.align		4
.L_4:
        /*001c*/ 	.word	index@(triton_poi_fused_relu_threshold_backward_7)
        /*0020*/ 	.word	0x00000000


	//----- nvinfo : EIATTR_MIN_STACK_SIZE
	.align		4
.L_5:
        /*0024*/ 	.byte	0x04, 0x12
        /*0026*/ 	.short	(.L_7 - .L_6)
	.align		4
.L_6:
        /*0028*/ 	.word	index@(triton_poi_fused_relu_threshold_backward_7)
        /*002c*/ 	.word	0x00000000
.L_7:


//--------------------- .nv.info.triton_poi_fused_relu_threshold_backward_7 --------------------------
	.section	.nv.info.triton_poi_fused_relu_threshold_backward_7,"",@"SHT_CUDA_INFO"
	.sectionflags	@""
	.align	4


	//----- nvinfo : EIATTR_CUDA_API_VERSION
	.align		4
        /*0000*/ 	.byte	0x04, 0x37
        /*0002*/ 	.short	(.L_9 - .L_8)
.L_8:
        /*0004*/ 	.word	0x0000007c


	//----- nvinfo : EIATTR_KPARAM_INFO
	.align		4
.L_9:
        /*0008*/ 	.byte	0x04, 0x17
        /*000a*/ 	.short	(.L_11 - .L_10)
.L_10:
        /*000c*/ 	.word	0x00000000
        /*0010*/ 	.short	0x0004
        /*0012*/ 	.short	0x001c
        /*0014*/ 	.byte	0x00, 0xf0, 0x11, 0x00


	//----- nvinfo : EIATTR_KPARAM_INFO
	.align		4
.L_11:
        /*0018*/ 	.byte	0x04, 0x17
        /*001a*/ 	.short	(.L_13 - .L_12)
.L_12:
        /*001c*/ 	.word	0x00000000
        /*0020*/ 	.short	0x0003
        /*0022*/ 	.short	0x0018
        /*0024*/ 	.byte	0x00, 0xf0, 0x11, 0x00


	//----- nvinfo : EIATTR_KPARAM_INFO
	.align		4
.L_13:
        /*0028*/ 	.byte	0x04, 0x17
        /*002a*/ 	.short	(.L_15 - .L_14)
.L_14:
        /*002c*/ 	.word	0x00000000
        /*0030*/ 	.short	0x0002
        /*0032*/ 	.short	0x0010
        /*0034*/ 	.byte	0x00, 0xf4, 0x21, 0x00


	//----- nvinfo : EIATTR_KPARAM_INFO
	.align		4
.L_15:
        /*0038*/ 	.byte	0x04, 0x17
        /*003a*/ 	.short	(.L_17 - .L_16)
.L_16:
        /*003c*/ 	.word	0x00000000
        /*0040*/ 	.short	0x0001
        /*0042*/ 	.short	0x0008
        /*0044*/ 	.byte	0x00, 0xf4, 0x21, 0x00


	//----- nvinfo : EIATTR_KPARAM_INFO
	.align		4
.L_17:
        /*0048*/ 	.byte	0x04, 0x17
        /*004a*/ 	.short	(.L_19 - .L_18)
.L_18:
        /*004c*/ 	.word	0x00000000
        /*0050*/ 	.short	0x0000
        /*0052*/ 	.short	0x0000
        /*0054*/ 	.byte	0x00, 0xf4, 0x21, 0x00


	//----- nvinfo : EIATTR_SPARSE_MMA_MASK
	.align		4
.L_19:
        /*0058*/ 	.byte	0x03, 0x50
        /*005a*/ 	.short	0x0000


	//----- nvinfo : EIATTR_MAXREG_COUNT
	.align		4
        /*005c*/ 	.byte	0x03, 0x1b
        /*005e*/ 	.short	0x00ff


	//----- nvinfo : EIATTR_EXIT_INSTR_OFFSETS
	.align		4
        /*0060*/ 	.byte	0x04, 0x1c
        /*0062*/ 	.short	(.L_21 - .L_20)


	//   ....[0]....
.L_20:
        /*0064*/ 	.word	0x00001090


	//   ....[1]....
        /*0068*/ 	.word	0x000010b0


	//----- nvinfo : EIATTR_REQNTID
	.align		4
.L_21:
        /*006c*/ 	.byte	0x04, 0x10
        /*006e*/ 	.short	(.L_23 - .L_22)
.L_22:
        /*0070*/ 	.word	0x00000100
        /*0074*/ 	.word	0x00000001
        /*0078*/ 	.word	0x00000001


	//----- nvinfo : EIATTR_CBANK_PARAM_SIZE
	.align		4
.L_23:
        /*007c*/ 	.byte	0x03, 0x19
        /*007e*/ 	.short	0x0020


	//----- nvinfo : EIATTR_PARAM_CBANK
	.align		4
        /*0080*/ 	.byte	0x04, 0x0a
        /*0082*/ 	.short	(.L_25 - .L_24)
	.align		4
.L_24:
        /*0084*/ 	.word	index@(.nv.constant0.triton_poi_fused_relu_threshold_backward_7)
        /*0088*/ 	.short	0x0210
        /*008a*/ 	.short	0x0020


	//----- nvinfo : EIATTR_SW_WAR
	.align		4
.L_25:
        /*008c*/ 	.byte	0x04, 0x36
        /*008e*/ 	.short	(.L_27 - .L_26)
.L_26:
        /*0090*/ 	.word	0x00000008
.L_27:


//--------------------- .nv.callgraph             --------------------------
	.section	.nv.callgraph,"",@"SHT_CUDA_CALLGRAPH"
	.align	4
	.sectionentsize	8
	.align		4
        /*0000*/ 	.word	0x00000000
	.align		4
        /*0004*/ 	.word	0xffffffff
	.align		4
        /*0008*/ 	.word	0x00000000
	.align		4
        /*000c*/ 	.word	0xfffffffe
	.align		4
        /*0010*/ 	.word	0x00000000
	.align		4
        /*0014*/ 	.word	0xfffffffd
	.align		4
        /*0018*/ 	.word	0x00000000
	.align		4
        /*001c*/ 	.word	0xfffffffc


//--------------------- .text.triton_poi_fused_relu_threshold_backward_7 --------------------------
	.section	.text.triton_poi_fused_relu_threshold_backward_7,"ax",@progbits
	.sectionflags	@"SHF_BARRIERS=1"
	.align	128
        .global         triton_poi_fused_relu_threshold_backward_7
        .type           triton_poi_fused_relu_threshold_backward_7,@function
        .size           triton_poi_fused_relu_threshold_backward_7,(.L_x_1 - triton_poi_fused_relu_threshold_backward_7)
        .other          triton_poi_fused_relu_threshold_backward_7,@"STO_CUDA_ENTRY STV_DEFAULT"
triton_poi_fused_relu_threshold_backward_7:
.text.triton_poi_fused_relu_threshold_backward_7:
[----:B------:R-:W0:Y:S01]  /*0000*/  LDC R1, c[0x0][0x28] ;  /* 0x00000a00ff017b82 */ /* 0x000e220000000800 */
[----:B------:R-:W1:Y:S07]  /*0010*/  S2R R2, SR_CTAID.Y ;  /* 0x0000000000027919 */ /* 0x000e6e0000002600 */
[----:B------:R-:W2:Y:S01]  /*0020*/  LDC.64 R12, c[0x0][0x210] ;  /* 0x00008400ff0c7b82 */ /* 0x000ea20000000a00 */
[----:B------:R-:W-:Y:S02]  /*0030*/  CS2R R8, SRZ ;  /* 0x0000000000087805 */ /* 0x000fe4000001ff00 */
[----:B------:R-:W-:Y:S01]  /*0040*/  CS2R R10, SRZ ;  /* 0x00000000000a7805 */ /* 0x000fe2000001ff00 */
[----:B------:R-:W3:Y:S01]  /*0050*/  S2R R21, SR_TID.X ;  /* 0x0000000000157919 */ /* 0x000ee20000002100 */
[----:B------:R-:W-:Y:S01]  /*0060*/  ULDC.64 UR6, c[0x0][0x208] ;  /* 0x0000820000067ab9 */ /* 0x000fe20000000a00 */
[----:B------:R-:W4:Y:S01]  /*0070*/  S2R R23, SR_CTAID.X ;  /* 0x0000000000177919 */ /* 0x000f220000002500 */
[----:B-1----:R-:W-:-:S02]  /*0080*/  IMAD.SHL.U32 R2, R2, 0x40, RZ ;  /* 0x0000004002027824 */ /* 0x002fc400078e00ff */
[----:B---3--:R-:W-:Y:S01]  /*0090*/  IMAD.SHL.U32 R15, R21, 0x10, RZ ;  /* 0x00000010150f7824 */ /* 0x008fe200078e00ff */
[----:B------:R-:W-:Y:S01]  /*00a0*/  SHF.R.U32.HI R3, RZ, 0x2, R21 ;  /* 0x00000002ff037819 */ /* 0x000fe20000011615 */
[----:B----4-:R-:W-:-:S03]  /*00b0*/  IMAD.SHL.U32 R23, R23, 0x40, RZ ;  /* 0x0000004017177824 */ /* 0x010fc600078e00ff */
[----:B------:R-:W-:Y:S02]  /*00c0*/  LOP3.LUT R15, R2, 0x30, R15, 0xf8, !PT ;  /* 0x00000030020f7812 */ /* 0x000fe400078ef80f */
[----:B------:R-:W-:Y:S02]  /*00d0*/  SGXT.U32 R3, R3, 0x6 ;  /* 0x000000060303781a */ /* 0x000fe40000000000 */
[C---:B------:R-:W-:Y:S01]  /*00e0*/  ISETP.GE.AND P0, PT, R15.reuse, 0x1200, PT ;  /* 0x000012000f00780c */ /* 0x040fe20003f06270 */
[----:B------:R-:W-:Y:S01]  /*00f0*/  IMAD.HI R4, R15, 0x38e38e39, RZ ;  /* 0x38e38e390f047827 */ /* 0x000fe200078e02ff */
[----:B------:R-:W-:-:S04]  /*0100*/  LOP3.LUT R0, R23, R3, RZ, 0xfc, !PT ;  /* 0x0000000317007212 */ /* 0x000fc800078efcff */
[----:B------:R-:W-:-:S04]  /*0110*/  SHF.R.U32.HI R5, RZ, 0x1f, R4 ;  /* 0x0000001fff057819 */ /* 0x000fc80000011604 */
[----:B------:R-:W-:Y:S02]  /*0120*/  LEA.HI.SX32 R5, R4, R5, 0x18 ;  /* 0x0000000504057211 */ /* 0x000fe400078fc2ff */
[----:B------:R-:W-:-:S03]  /*0130*/  LOP3.LUT R4, R15, 0x4, RZ, 0xfc, !PT ;  /* 0x000000040f047812 */ /* 0x000fc600078efcff */
[C---:B------:R-:W-:Y:S02]  /*0140*/  IMAD R0, R5.reuse, 0x1000, R0 ;  /* 0x0000100005007824 */ /* 0x040fe400078e0200 */
[----:B------:R-:W-:Y:S02]  /*0150*/  IMAD R5, R5, -0x480, R15 ;  /* 0xfffffb8005057824 */ /* 0x000fe400078e020f */
[----:B------:R-:W-:-:S04]  /*0160*/  IMAD R14, R0, 0x480, RZ ;  /* 0x00000480000e7824 */ /* 0x000fc800078e02ff */
[----:B------:R-:W-:Y:S02]  /*0170*/  IMAD.IADD R0, R5, 0x1, R14 ;  /* 0x0000000105007824 */ /* 0x000fe400078e020e */
[----:B------:R-:W-:-:S04]  /*0180*/  IMAD.HI R5, R4, 0x38e38e39, RZ ;  /* 0x38e38e3904057827 */ /* 0x000fc800078e02ff */
[----:B--2---:R-:W-:Y:S01]  /*0190*/  IMAD.WIDE R16, R0, 0x4, R12 ;  /* 0x0000000400107825 */ /* 0x004fe200078e020c */
[----:B------:R-:W-:-:S04]  /*01a0*/  SHF.R.U32.HI R6, RZ, 0x1f, R5 ;  /* 0x0000001fff067819 */ /* 0x000fc80000011605 */
[----:B------:R-:W-:Y:S01]  /*01b0*/  LEA.HI.SX32 R5, R5, R6, 0x18 ;  /* 0x0000000605057211 */ /* 0x000fe200078fc2ff */
[----:B------:R1:W2:Y:S01]  /*01c0*/  @!P0 LDG.E.EL.128 R8, desc[UR6][R16.64] ;  /* 0x0000000610088981 */ /* 0x0002a2000c2e1d00 */
[----:B------:R-:W-:-:S03]  /*01d0*/  CS2R R6, SRZ ;  /* 0x0000000000067805 */ /* 0x000fc6000001ff00 */
[----:B------:R-:W-:-:S04]  /*01e0*/  IMAD R5, R5, -0x480, R4 ;  /* 0xfffffb8005057824 */ /* 0x000fc800078e0204 */
[----:B------:R-:W-:Y:S01]  /*01f0*/  IMAD.IADD R27, R5, 0x1, R14 ;  /* 0x00000001051b7824 */ /* 0x000fe200078e020e */
[----:B------:R-:W-:Y:S02]  /*0200*/  CS2R R4, SRZ ;  /* 0x0000000000047805 */ /* 0x000fe4000001ff00 */
[----:B-1----:R-:W-:Y:S01]  /*0210*/  LOP3.LUT R16, R15, 0x8, RZ, 0xfc, !PT ;  /* 0x000000080f107812 */ /* 0x002fe200078efcff */
[----:B------:R-:W-:-:S04]  /*0220*/  IMAD.WIDE R26, R27, 0x4, R12 ;  /* 0x000000041b1a7825 */ /* 0x000fc800078e020c */
[----:B------:R-:W-:Y:S01]  /*0230*/  IMAD.HI R17, R16, 0x38e38e39, RZ ;  /* 0x38e38e3910117827 */ /* 0x000fe200078e02ff */
[----:B------:R1:W3:Y:S04]  /*0240*/  @!P0 LDG.E.EL.128 R4, desc[UR6][R26.64] ;  /* 0x000000061a048981 */ /* 0x0002e8000c2e1d00 */
[----:B------:R-:W-:Y:S02]  /*0250*/  SHF.R.U32.HI R18, RZ, 0x1f, R17 ;  /* 0x0000001fff127819 */ /* 0x000fe40000011611 */
[----:B------:R-:W-:Y:S02]  /*0260*/  LOP3.LUT R15, R15, 0xc, RZ, 0xfc, !PT ;  /* 0x0000000c0f0f7812 */ /* 0x000fe400078efcff */
[----:B------:R-:W-:Y:S02]  /*0270*/  LEA.HI.SX32 R17, R17, R18, 0x18 ;  /* 0x0000001211117211 */ /* 0x000fe400078fc2ff */
[----:B------:R-:W-:Y:S01]  /*0280*/  CS2R R18, SRZ ;  /* 0x0000000000127805 */ /* 0x000fe2000001ff00 */
[----:B------:R-:W-:-:S04]  /*0290*/  IMAD.HI R20, R15, 0x38e38e39, RZ ;  /* 0x38e38e390f147827 */ /* 0x000fc800078e02ff */
[----:B------:R-:W-:Y:S01]  /*02a0*/  IMAD R17, R17, -0x480, R16 ;  /* 0xfffffb8011117824 */ /* 0x000fe200078e0210 */
[----:B-1----:R-:W-:-:S03]  /*02b0*/  SHF.R.U32.HI R27, RZ, 0x1f, R20 ;  /* 0x0000001fff1b7819 */ /* 0x002fc60000011614 */
[----:B------:R-:W-:Y:S01]  /*02c0*/  IMAD.IADD R25, R17, 0x1, R14 ;  /* 0x0000000111197824 */ /* 0x000fe200078e020e */
[----:B------:R-:W-:Y:S02]  /*02d0*/  CS2R R16, SRZ ;  /* 0x0000000000107805 */ /* 0x000fe4000001ff00 */
[----:B------:R-:W-:Y:S01]  /*02e0*/  LEA.HI.SX32 R20, R20, R27, 0x18 ;  /* 0x0000001b14147211 */ /* 0x000fe200078fc2ff */
[----:B------:R-:W-:-:S04]  /*02f0*/  IMAD.WIDE R24, R25, 0x4, R12 ;  /* 0x0000000419187825 */ /* 0x000fc800078e020c */
[----:B------:R-:W-:Y:S01]  /*0300*/  IMAD R15, R20, -0x480, R15 ;  /* 0xfffffb80140f7824 */ /* 0x000fe200078e020f */
[----:B------:R1:W4:Y:S03]  /*0310*/  @!P0 LDG.E.EL.128 R16, desc[UR6][R24.64] ;  /* 0x0000000618108981 */ /* 0x000326000c2e1d00 */
[----:B------:R-:W-:-:S04]  /*0320*/  IMAD.IADD R15, R15, 0x1, R14 ;  /* 0x000000010f0f7824 */ /* 0x000fc800078e020e */
[----:B------:R-:W-:Y:S01]  /*0330*/  IMAD.WIDE R26, R15, 0x4, R12 ;  /* 0x000000040f1a7825 */ /* 0x000fe200078e020c */
[----:B------:R-:W-:Y:S02]  /*0340*/  CS2R R12, SRZ ;  /* 0x00000000000c7805 */ /* 0x000fe4000001ff00 */
[----:B------:R-:W-:-:S06]  /*0350*/  CS2R R14, SRZ ;  /* 0x00000000000e7805 */ /* 0x000fcc000001ff00 */
[----:B------:R5:W4:Y:S01]  /*0360*/  @!P0 LDG.E.EL.128 R12, desc[UR6][R26.64] ;  /* 0x000000061a0c8981 */ /* 0x000b22000c2e1d00 */
[----:B------:R-:W5:Y:S01]  /*0370*/  S2UR UR5, SR_CgaCtaId ;  /* 0x00000000000579c3 */ /* 0x000f620000008800 */
[----:B-1----:R-:W-:Y:S01]  /*0380*/  IMAD.SHL.U32 R24, R21, 0x400, RZ ;  /* 0x0000040015187824 */ /* 0x002fe200078e00ff */
[----:B------:R-:W-:Y:S01]  /*0390*/  UMOV UR4, 0x400 ;  /* 0x0000040000047882 */ /* 0x000fe20000000000 */
[----:B------:R-:W-:-:S03]  /*03a0*/  SHF.R.U32.HI R25, RZ, 0x4, R21 ;  /* 0x00000004ff197819 */ /* 0x000fc60000011615 */
[----:B------:R-:W-:Y:S02]  /*03b0*/  LOP3.LUT R24, R24, 0xc00, RZ, 0xc0, !PT ;  /* 0x00000c0018187812 */ /* 0x000fe400078ec0ff */
[----:B------:R-:W-:Y:S02]  /*03c0*/  SGXT.U32 R25, R25, 0x4 ;  /* 0x000000041919781a */ /* 0x000fe40000000000 */
[C---:B------:R-:W-:Y:S02]  /*03d0*/  LOP3.LUT R3, R24.reuse, R3, RZ, 0xfc, !PT ;  /* 0x0000000318037212 */ /* 0x040fe400078efcff */
[----:B------:R-:W-:Y:S02]  /*03e0*/  LOP3.LUT R22, R24, 0x80, RZ, 0xfc, !PT ;  /* 0x0000008018167812 */ /* 0x000fe400078efcff */
[----:B------:R-:W-:Y:S02]  /*03f0*/  LOP3.LUT R2, R2, R25, RZ, 0xfc, !PT ;  /* 0x0000001902027212 */ /* 0x000fe400078efcff */
[----:B-----5:R-:W-:Y:S01]  /*0400*/  LOP3.LUT R26, R24, 0x100, RZ, 0xfc, !PT ;  /* 0x00000100181a7812 */ /* 0x020fe200078efcff */
[----:B0-----:R-:W-:-:S06]  /*0410*/  UPRMT UR4, UR5, 0x654, UR4 ;  /* 0x0000065405047896 */ /* 0x001fcc0008000004 */
[----:B------:R-:W-:Y:S02]  /*0420*/  LEA.HI R20, R24, UR4, RZ, 0x1c ;  /* 0x0000000418147c11 */ /* 0x000fe4000f8fe0ff */
[----:B------:R-:W-:Y:S02]  /*0430*/  LEA.HI R22, R22, UR4, RZ, 0x1c ;  /* 0x0000000416167c11 */ /* 0x000fe4000f8fe0ff */
[----:B------:R-:W-:Y:S01]  /*0440*/  LEA.HI R26, R26, UR4, RZ, 0x1c ;  /* 0x000000041a1a7c11 */ /* 0x000fe2000f8fe0ff */
[C---:B------:R-:W-:Y:S01]  /*0450*/  IMAD R27, R3.reuse, 0x4, R20 ;  /* 0x00000004031b7824 */ /* 0x040fe200078e0214 */
[C---:B------:R-:W-:Y:S01]  /*0460*/  LOP3.LUT R20, R24.reuse, 0x40, RZ, 0xfc, !PT ;  /* 0x0000004018147812 */ /* 0x040fe200078efcff */
[----:B------:R-:W-:Y:S01]  /*0470*/  IMAD R25, R3, 0x4, R22 ;  /* 0x0000000403197824 */ /* 0x000fe200078e0216 */
[----:B------:R-:W-:Y:S02]  /*0480*/  LOP3.LUT R22, R24, 0xc0, RZ, 0xfc, !PT ;  /* 0x000000c018167812 */ /* 0x000fe400078efcff */
[----:B------:R-:W-:-:S02]  /*0490*/  LEA.HI R20, R20, UR4, RZ, 0x1c ;  /* 0x0000000414147c11 */ /* 0x000fc4000f8fe0ff */
[----:B------:R-:W-:-:S03]  /*04a0*/  LEA.HI R22, R22, UR4, RZ, 0x1c ;  /* 0x0000000416167c11 */ /* 0x000fc6000f8fe0ff */
[C---:B------:R-:W-:Y:S02]  /*04b0*/  IMAD R20, R3.reuse, 0x4, R20 ;  /* 0x0000000403147824 */ /* 0x040fe400078e0214 */
[----:B------:R-:W-:Y:S01]  /*04c0*/  IMAD R22, R3, 0x4, R22 ;  /* 0x0000000403167824 */ /* 0x000fe200078e0216 */
[----:B--2---:R-:W-:Y:S02]  /*04d0*/  FSETP.GEU.AND P1, PT, R8, RZ, PT ;  /* 0x000000ff0800720b */ /* 0x004fe40003f2e000 */
[----:B------:R-:W-:Y:S02]  /*04e0*/  FSETP.GEU.AND P2, PT, R10, RZ, PT ;  /* 0x000000ff0a00720b */ /* 0x000fe40003f4e000 */
[----:B------:R-:W-:Y:S02]  /*04f0*/  FSEL R8, R8, RZ, P1 ;  /* 0x000000ff08087208 */ /* 0x000fe40000800000 */
[C---:B------:R-:W-:Y:S02]  /*0500*/  FSETP.GEU.AND P1, PT, R9.reuse, RZ, PT ;  /* 0x000000ff0900720b */ /* 0x040fe40003f2e000 */
[----:B------:R-:W-:Y:S01]  /*0510*/  FSEL R10, R10, RZ, P2 ;  /* 0x000000ff0a0a7208 */ /* 0x000fe20001000000 */
[----:B------:R0:W-:Y:S01]  /*0520*/  STS [R27], R8 ;  /* 0x000000081b007388 */ /* 0x0001e20000000800 */
[----:B------:R-:W-:-:S02]  /*0530*/  FSEL R9, R9, RZ, P1 ;  /* 0x000000ff09097208 */ /* 0x000fc40000800000 */
[C---:B------:R-:W-:Y:S02]  /*0540*/  FSETP.GEU.AND P1, PT, R11.reuse, RZ, PT ;  /* 0x000000ff0b00720b */ /* 0x040fe40003f2e000 */
[----:B------:R-:W-:Y:S01]  /*0550*/  FSETP.GTU.AND P6, PT, R8, RZ, PT ;  /* 0x000000ff0800720b */ /* 0x000fe20003fcc000 */
[----:B------:R1:W-:Y:S01]  /*0560*/  STS [R20+0x100], R9 ;  /* 0x0001000914007388 */ /* 0x0003e20000000800 */
[----:B------:R-:W-:Y:S02]  /*0570*/  FSEL R11, R11, RZ, P1 ;  /* 0x000000ff0b0b7208 */ /* 0x000fe40000800000 */
[C---:B---3--:R-:W-:Y:S01]  /*0580*/  FSETP.GEU.AND P2, PT, R4.reuse, RZ, PT ;  /* 0x000000ff0400720b */ /* 0x048fe20003f4e000 */
[----:B------:R2:W-:Y:S01]  /*0590*/  STS [R25+0x200], R10 ;  /* 0x0002000a19007388 */ /* 0x0005e20000000800 */
[----:B0-----:R-:W-:Y:S01]  /*05a0*/  IMAD R27, R3, 0x4, R26 ;  /* 0x00000004031b7824 */ /* 0x001fe200078e021a */
[----:B------:R-:W-:Y:S02]  /*05b0*/  FSETP.GEU.AND P1, PT, R5, RZ, PT ;  /* 0x000000ff0500720b */ /* 0x000fe40003f2e000 */
[----:B------:R-:W-:Y:S01]  /*05c0*/  FSEL R4, R4, RZ, P2 ;  /* 0x000000ff04047208 */ /* 0x000fe20001000000 */
[----:B------:R0:W-:Y:S01]  /*05d0*/  STS [R22+0x300], R11 ;  /* 0x0003000b16007388 */ /* 0x0001e20000000800 */
[----:B-1----:R-:W-:-:S02]  /*05e0*/  LOP3.LUT R20, R24, 0x140, RZ, 0xfc, !PT ;  /* 0x0000014018147812 */ /* 0x002fc400078efcff */
[----:B------:R-:W-:Y:S01]  /*05f0*/  FSETP.GEU.AND P2, PT, R6, RZ, PT ;  /* 0x000000ff0600720b */ /* 0x000fe20003f4e000 */
[----:B------:R1:W-:Y:S01]  /*0600*/  STS [R27+0x400], R4 ;  /* 0x000400041b007388 */ /* 0x0003e20000000800 */
[----:B------:R-:W-:Y:S02]  /*0610*/  LEA.HI R20, R20, UR4, RZ, 0x1c ;  /* 0x0000000414147c11 */ /* 0x000fe4000f8fe0ff */
[----:B--2---:R-:W-:Y:S02]  /*0620*/  LOP3.LUT R25, R24, 0x180, RZ, 0xfc, !PT ;  /* 0x0000018018197812 */ /* 0x004fe400078efcff */
[----:B------:R-:W-:Y:S01]  /*0630*/  FSEL R5, R5, RZ, P1 ;  /* 0x000000ff05057208 */ /* 0x000fe20000800000 */
[----:B------:R-:W-:Y:S01]  /*0640*/  IMAD R26, R3, 0x4, R20 ;  /* 0x00000004031a7824 */ /* 0x000fe200078e0214 */
[----:B------:R-:W-:Y:S02]  /*0650*/  LEA.HI R28, R25, UR4, RZ, 0x1c ;  /* 0x00000004191c7c11 */ /* 0x000fe4000f8fe0ff */
[----:B------:R-:W-:-:S02]  /*0660*/  FSEL R20, R6, RZ, P2 ;  /* 0x000000ff06147208 */ /* 0x000fc40001000000 */
[C---:B------:R-:W-:Y:S01]  /*0670*/  LOP3.LUT R6, R24.reuse, 0x1c0, RZ, 0xfc, !PT ;  /* 0x000001c018067812 */ /* 0x040fe200078efcff */
[----:B------:R-:W-:Y:S01]  /*0680*/  IMAD R25, R3, 0x4, R28 ;  /* 0x0000000403197824 */ /* 0x000fe200078e021c */
[----:B0-----:R-:W-:Y:S01]  /*0690*/  LOP3.LUT R22, R24, 0x200, RZ, 0xfc, !PT ;  /* 0x0000020018167812 */ /* 0x001fe200078efcff */
[----:B------:R-:W-:Y:S01]  /*06a0*/  STS [R26+0x500], R5 ;  /* 0x000500051a007388 */ /* 0x000fe20000000800 */
[C---:B------:R-:W-:Y:S02]  /*06b0*/  FSETP.GEU.AND P1, PT, R7.reuse, RZ, PT ;  /* 0x000000ff0700720b */ /* 0x040fe40003f2e000 */
[----:B------:R-:W-:Y:S01]  /*06c0*/  LEA.HI R6, R6, UR4, RZ, 0x1c ;  /* 0x0000000406067c11 */ /* 0x000fe2000f8fe0ff */
[----:B------:R0:W-:Y:S01]  /*06d0*/  STS [R25+0x600], R20 ;  /* 0x0006001419007388 */ /* 0x0001e20000000800 */
[----:B------:R-:W-:Y:S02]  /*06e0*/  LEA.HI R28, R22, UR4, RZ, 0x1c ;  /* 0x00000004161c7c11 */ /* 0x000fe4000f8fe0ff */
[----:B------:R-:W-:Y:S01]  /*06f0*/  FSEL R22, R7, RZ, P1 ;  /* 0x000000ff07167208 */ /* 0x000fe20000800000 */
[C---:B------:R-:W-:Y:S01]  /*0700*/  IMAD R7, R3.reuse, 0x4, R6 ;  /* 0x0000000403077824 */ /* 0x040fe200078e0206 */
[----:B----4-:R-:W-:Y:S01]  /*0710*/  FSETP.GEU.AND P2, PT, R16, RZ, PT ;  /* 0x000000ff1000720b */ /* 0x010fe20003f4e000 */
[----:B-1----:R-:W-:Y:S01]  /*0720*/  IMAD R27, R3, 0x4, R28 ;  /* 0x00000004031b7824 */ /* 0x002fe200078e021c */
[----:B------:R-:W-:-:S02]  /*0730*/  LOP3.LUT R6, R24, 0x240, RZ, 0xfc, !PT ;  /* 0x0000024018067812 */ /* 0x000fc400078efcff */
[----:B------:R-:W-:Y:S01]  /*0740*/  FSEL R16, R16, RZ, P2 ;  /* 0x000000ff10107208 */ /* 0x000fe20001000000 */
[----:B------:R1:W-:Y:S01]  /*0750*/  STS [R7+0x700], R22 ;  /* 0x0007001607007388 */ /* 0x0003e20000000800 */
[----:B0-----:R-:W-:Y:S02]  /*0760*/  LOP3.LUT R25, R24, 0x280, RZ, 0xfc, !PT ;  /* 0x0000028018197812 */ /* 0x001fe400078efcff */
[----:B------:R-:W-:Y:S01]  /*0770*/  LEA.HI R6, R6, UR4, RZ, 0x1c ;  /* 0x0000000406067c11 */ /* 0x000fe2000f8fe0ff */
[----:B------:R0:W-:Y:S01]  /*0780*/  STS [R27+0x800], R16 ;  /* 0x000800101b007388 */ /* 0x0001e20000000800 */
[----:B------:R-:W-:Y:S02]  /*0790*/  LEA.HI R26, R25, UR4, RZ, 0x1c ;  /* 0x00000004191a7c11 */ /* 0x000fe4000f8fe0ff */
[----:B------:R-:W-:Y:S01]  /*07a0*/  FSETP.GEU.AND P1, PT, R17, RZ, PT ;  /* 0x000000ff1100720b */ /* 0x000fe20003f2e000 */
[C---:B------:R-:W-:Y:S01]  /*07b0*/  IMAD R25, R3.reuse, 0x4, R6 ;  /* 0x0000000403197824 */ /* 0x040fe200078e0206 */
[C---:B------:R-:W-:Y:S01]  /*07c0*/  LOP3.LUT R28, R24.reuse, 0x2c0, RZ, 0xfc, !PT ;  /* 0x000002c0181c7812 */ /* 0x040fe200078efcff */
[----:B------:R-:W-:Y:S01]  /*07d0*/  IMAD R29, R3, 0x4, R26 ;  /* 0x00000004031d7824 */ /* 0x000fe200078e021a */
[----:B-1----:R-:W-:-:S02]  /*07e0*/  LOP3.LUT R7, R24, 0x300, RZ, 0xfc, !PT ;  /* 0x0000030018077812 */ /* 0x002fc400078efcff */
[----:B------:R-:W-:Y:S02]  /*07f0*/  FSEL R17, R17, RZ, P1 ;  /* 0x000000ff11117208 */ /* 0x000fe40000800000 */
[C---:B------:R-:W-:Y:S02]  /*0800*/  LOP3.LUT R26, R24.reuse, 0x340, RZ, 0xfc, !PT ;  /* 0x00000340181a7812 */ /* 0x040fe400078efcff */
[C---:B------:R-:W-:Y:S01]  /*0810*/  LOP3.LUT R6, R24.reuse, 0x380, RZ, 0xfc, !PT ;  /* 0x0000038018067812 */ /* 0x040fe200078efcff */
[----:B------:R1:W-:Y:S01]  /*0820*/  STS [R25+0x900], R17 ;  /* 0x0009001119007388 */ /* 0x0003e20000000800 */
[----:B0-----:R-:W-:Y:S02]  /*0830*/  LOP3.LUT R27, R24, 0x3c0, RZ, 0xfc, !PT ;  /* 0x000003c0181b7812 */ /* 0x001fe400078efcff */
[----:B------:R-:W-:Y:S02]  /*0840*/  FSETP.GEU.AND P1, PT, R19, RZ, PT ;  /* 0x000000ff1300720b */ /* 0x000fe40003f2e000 */
[----:B------:R-:W-:-:S02]  /*0850*/  LEA.HI R28, R28, UR4, RZ, 0x1c ;  /* 0x000000041c1c7c11 */ /* 0x000fc4000f8fe0ff */
[----:B------:R-:W-:Y:S02]  /*0860*/  LEA.HI R7, R7, UR4, RZ, 0x1c ;  /* 0x0000000407077c11 */ /* 0x000fe4000f8fe0ff */
[----:B------:R-:W-:Y:S02]  /*0870*/  LEA.HI R26, R26, UR4, RZ, 0x1c ;  /* 0x000000041a1a7c11 */ /* 0x000fe4000f8fe0ff */
[----:B------:R-:W-:Y:S01]  /*0880*/  LEA.HI R24, R6, UR4, RZ, 0x1c ;  /* 0x0000000406187c11 */ /* 0x000fe2000f8fe0ff */
[----:B------:R-:W-:Y:S01]  /*0890*/  IMAD R6, R3, 0x4, R28 ;  /* 0x0000000403067824 */ /* 0x000fe200078e021c */
[----:B------:R-:W-:Y:S01]  /*08a0*/  LEA.HI R27, R27, UR4, RZ, 0x1c ;  /* 0x000000041b1b7c11 */ /* 0x000fe2000f8fe0ff */
[----:B------:R-:W-:Y:S01]  /*08b0*/  IMAD R28, R3, 0x4, R7 ;  /* 0x00000004031c7824 */ /* 0x000fe200078e0207 */
[----:B------:R-:W-:Y:S01]  /*08c0*/  FSEL R19, R19, RZ, P1 ;  /* 0x000000ff13137208 */ /* 0x000fe20000800000 */
[C---:B------:R-:W-:Y:S01]  /*08d0*/  IMAD R26, R3.reuse, 0x4, R26 ;  /* 0x00000004031a7824 */ /* 0x040fe200078e021a */
[----:B------:R-:W-:Y:S01]  /*08e0*/  FSETP.GEU.AND P1, PT, R12, RZ, PT ;  /* 0x000000ff0c00720b */ /* 0x000fe20003f2e000 */
[C---:B-1----:R-:W-:Y:S01]  /*08f0*/  IMAD R25, R3.reuse, 0x4, R24 ;  /* 0x0000000403197824 */ /* 0x042fe200078e0218 */
[----:B------:R-:W-:Y:S01]  /*0900*/  FSETP.GEU.AND P2, PT, R18, RZ, PT ;  /* 0x000000ff1200720b */ /* 0x000fe20003f4e000 */
[----:B------:R-:W-:Y:S01]  /*0910*/  IMAD R27, R3, 0x4, R27 ;  /* 0x00000004031b7824 */ /* 0x000fe200078e021b */
[----:B------:R-:W-:-:S02]  /*0920*/  SHF.R.U32.HI R7, RZ, 0x2, R21 ;  /* 0x00000002ff077819 */ /* 0x000fc40000011615 */
[----:B------:R-:W-:Y:S01]  /*0930*/  FSEL R3, R12, RZ, P1 ;  /* 0x000000ff0c037208 */ /* 0x000fe20000800000 */
[----:B------:R-:W-:Y:S01]  /*0940*/  IMAD.SHL.U32 R12, R21, 0x4, RZ ;  /* 0x00000004150c7824 */ /* 0x000fe200078e00ff */
[----:B------:R-:W-:Y:S02]  /*0950*/  FSEL R18, R18, RZ, P2 ;  /* 0x000000ff12127208 */ /* 0x000fe40001000000 */
[----:B------:R-:W-:Y:S02]  /*0960*/  LOP3.LUT R7, R7, 0x3c, RZ, 0xc0, !PT ;  /* 0x0000003c07077812 */ /* 0x000fe400078ec0ff */
[----:B------:R-:W-:Y:S01]  /*0970*/  FSETP.GEU.AND P1, PT, R13, RZ, PT ;  /* 0x000000ff0d00720b */ /* 0x000fe20003f2e000 */
[----:B------:R0:W-:Y:S01]  /*0980*/  STS [R29+0xa00], R18 ;  /* 0x000a00121d007388 */ /* 0x0001e20000000800 */
[----:B------:R-:W-:Y:S02]  /*0990*/  FSETP.GEU.AND P2, PT, R14, RZ, PT ;  /* 0x000000ff0e00720b */ /* 0x000fe40003f4e000 */
[----:B------:R-:W-:Y:S01]  /*09a0*/  LOP3.LUT R24, R23, 0x3c, R12, 0xf8, !PT ;  /* 0x0000003c17187812 */ /* 0x000fe200078ef80c */
[----:B------:R1:W-:Y:S01]  /*09b0*/  STS [R6+0xb00], R19 ;  /* 0x000b001306007388 */ /* 0x0003e20000000800 */
[----:B------:R-:W-:-:S02]  /*09c0*/  FSETP.GEU.AND P3, PT, R15, RZ, PT ;  /* 0x000000ff0f00720b */ /* 0x000fc40003f6e000 */
[----:B------:R-:W-:Y:S01]  /*09d0*/  LOP3.LUT R23, R12, 0x3fc, RZ, 0xc0, !PT ;  /* 0x000003fc0c177812 */ /* 0x000fe200078ec0ff */
[----:B------:R-:W-:Y:S01]  /*09e0*/  VIADD R12, R7, UR4 ;  /* 0x00000004070c7c36 */ /* 0x000fe20008000000 */
[----:B------:R-:W-:Y:S01]  /*09f0*/  FSEL R7, R14, RZ, P2 ;  /* 0x000000ff0e077208 */ /* 0x000fe20001000000 */
[----:B------:R2:W-:Y:S01]  /*0a00*/  STS [R28+0xc00], R3 ;  /* 0x000c00031c007388 */ /* 0x0005e20000000800 */
[----:B------:R-:W-:Y:S01]  /*0a10*/  FSEL R21, R15, RZ, P3 ;  /* 0x000000ff0f157208 */ /* 0x000fe20001800000 */
[C---:B0-----:R-:W-:Y:S01]  /*0a20*/  IMAD R29, R2.reuse, 0x1000, R24 ;  /* 0x00001000021d7824 */ /* 0x041fe200078e0218 */
[----:B------:R-:W-:Y:S02]  /*0a30*/  FSETP.GTU.AND P5, PT, R9, RZ, PT ;  /* 0x000000ff0900720b */ /* 0x000fe40003fac000 */
[----:B-1----:R-:W-:Y:S02]  /*0a40*/  FSEL R6, R13, RZ, P1 ;  /* 0x000000ff0d067208 */ /* 0x002fe40000800000 */
[----:B------:R-:W-:-:S02]  /*0a50*/  ISETP.GE.AND P1, PT, R2, 0x1200, PT ;  /* 0x000012000200780c */ /* 0x000fc40003f26270 */
[----:B------:R-:W-:Y:S01]  /*0a60*/  FSETP.GTU.AND P2, PT, R10, RZ, PT ;  /* 0x000000ff0a00720b */ /* 0x000fe20003f4c000 */
[----:B------:R-:W-:Y:S01]  /*0a70*/  STS [R26+0xd00], R6 ;  /* 0x000d00061a007388 */ /* 0x000fe20000000800 */
[C---:B--2---:R-:W-:Y:S01]  /*0a80*/  IMAD R28, R23.reuse, 0x4, R12 ;  /* 0x00000004171c7824 */ /* 0x044fe200078e020c */
[----:B------:R-:W-:Y:S02]  /*0a90*/  LOP3.LUT R10, R23, 0x800, RZ, 0xfc, !PT ;  /* 0x00000800170a7812 */ /* 0x000fe400078efcff */
[----:B------:R0:W-:Y:S01]  /*0aa0*/  STS [R25+0xe00], R7 ;  /* 0x000e000719007388 */ /* 0x0001e20000000800 */
[----:B------:R-:W-:Y:S02]  /*0ab0*/  FSETP.GTU.AND P4, PT, R4, RZ, PT ;  /* 0x000000ff0400720b */ /* 0x000fe40003f8c000 */
[----:B------:R-:W-:Y:S01]  /*0ac0*/  SHF.R.U32.HI R10, RZ, 0x4, R10 ;  /* 0x00000004ff0a7819 */ /* 0x000fe2000001160a */
[----:B------:R1:W-:Y:S01]  /*0ad0*/  STS [R27+0xf00], R21 ;  /* 0x000f00151b007388 */ /* 0x0003e20000000800 */
[----:B------:R-:W-:-:S02]  /*0ae0*/  SEL R4, RZ, 0x1, P2 ;  /* 0x00000001ff047807 */ /* 0x000fc40001000000 */
[----:B------:R-:W-:Y:S01]  /*0af0*/  LOP3.LUT R10, R10, 0xbc, RZ, 0xc0, !PT ;  /* 0x000000bc0a0a7812 */ /* 0x000fe200078ec0ff */
[----:B------:R-:W-:Y:S01]  /*0b00*/  BAR.SYNC.DEFER_BLOCKING 0x0 ;  /* 0x0000000000007b1d */ /* 0x000fe20000010000 */
[----:B0-----:R-:W-:-:S03]  /*0b10*/  LOP3.LUT R25, R23, 0x400, RZ, 0xfc, !PT ;  /* 0x0000040017197812 */ /* 0x001fc600078efcff */
[----:B------:R-:W-:-:S04]  /*0b20*/  VIADD R10, R10, UR4 ;  /* 0x000000040a0a7c36 */ /* 0x000fc80008000000 */
[----:B-1----:R-:W0:Y:S01]  /*0b30*/  LDC.64 R26, c[0x0][0x218] ;  /* 0x00008600ff1a7b82 */ /* 0x002e220000000a00 */
[----:B------:R-:W-:-:S04]  /*0b40*/  SHF.R.U32.HI R25, RZ, 0x4, R25 ;  /* 0x00000004ff197819 */ /* 0x000fc80000011619 */
[----:B------:R-:W-:Y:S01]  /*0b50*/  LOP3.LUT R25, R25, 0x7c, RZ, 0xc0, !PT ;  /* 0x0000007c19197812 */ /* 0x000fe200078ec0ff */
[----:B------:R-:W-:Y:S04]  /*0b60*/  LDS R12, [R28] ;  /* 0x000000001c0c7984 */ /* 0x000fe80000000800 */
[----:B------:R-:W-:Y:S01]  /*0b70*/  LDS R13, [R28+0x4] ;  /* 0x000004001c0d7984 */ /* 0x000fe20000000800 */
[----:B0-----:R-:W-:Y:S01]  /*0b80*/  IMAD.WIDE R8, R29, 0x4, R26 ;  /* 0x000000041d087825 */ /* 0x001fe200078e021a */
[----:B------:R-:W-:Y:S02]  /*0b90*/  LOP3.LUT R29, R2, 0x20, RZ, 0xfc, !PT ;  /* 0x00000020021d7812 */ /* 0x000fe400078efcff */
[----:B------:R-:W-:Y:S04]  /*0ba0*/  LDS R14, [R28+0x8] ;  /* 0x000008001c0e7984 */ /* 0x000fe80000000800 */
[----:B------:R0:W1:Y:S02]  /*0bb0*/  LDS R15, [R28+0xc] ;  /* 0x00000c001c0f7984 */ /* 0x0000640000000800 */
[----:B0-----:R-:W-:-:S04]  /*0bc0*/  VIADD R28, R25, UR4 ;  /* 0x00000004191c7c36 */ /* 0x001fc80008000000 */
[----:B------:R-:W-:Y:S01]  /*0bd0*/  IMAD R28, R23, 0x4, R28 ;  /* 0x00000004171c7824 */ /* 0x000fe200078e021c */
[----:B-1----:R0:W-:Y:S01]  /*0be0*/  @!P1 STG.E.128 desc[UR6][R8.64], R12 ;  /* 0x0000000c08009986 */ /* 0x0021e2000c101d06 */
[----:B------:R-:W-:Y:S02]  /*0bf0*/  FSETP.GTU.AND P1, PT, R11, RZ, PT ;  /* 0x000000ff0b00720b */ /* 0x000fe40003f2c000 */
[----:B------:R-:W-:Y:S01]  /*0c00*/  LOP3.LUT R11, R23, 0xc00, RZ, 0xfc, !PT ;  /* 0x00000c00170b7812 */ /* 0x000fe200078efcff */
[----:B------:R-:W-:Y:S04]  /*0c10*/  LDS R12, [R28+0x1000] ;  /* 0x001000001c0c7984 */ /* 0x000fe80000000800 */
[----:B------:R-:W-:Y:S04]  /*0c20*/  LDS R13, [R28+0x1004] ;  /* 0x001004001c0d7984 */ /* 0x000fe80000000800 */
[----:B------:R-:W-:Y:S04]  /*0c30*/  LDS R14, [R28+0x1008] ;  /* 0x001008001c0e7984 */ /* 0x000fe80000000800 */
[----:B------:R-:W1:Y:S01]  /*0c40*/  LDS R15, [R28+0x100c] ;  /* 0x00100c001c0f7984 */ /* 0x000e620000000800 */
[----:B0-----:R-:W-:-:S04]  /*0c50*/  LOP3.LUT R9, R2, 0x10, RZ, 0xfc, !PT ;  /* 0x0000001002097812 */ /* 0x001fc800078efcff */
[C---:B------:R-:W-:Y:S01]  /*0c60*/  ISETP.GE.AND P3, PT, R9.reuse, 0x1200, PT ;  /* 0x000012000900780c */ /* 0x040fe20003f66270 */
[----:B------:R-:W-:-:S04]  /*0c70*/  IMAD R9, R9, 0x1000, R24 ;  /* 0x0000100009097824 */ /* 0x000fc800078e0218 */
[----:B------:R-:W-:-:S08]  /*0c80*/  IMAD.WIDE R8, R9, 0x4, R26 ;  /* 0x0000000409087825 */ /* 0x000fd000078e021a */
[----:B-1----:R0:W-:Y:S01]  /*0c90*/  @!P3 STG.E.128 desc[UR6][R8.64], R12 ;  /* 0x0000000c0800b986 */ /* 0x0021e2000c101d06 */
[----:B------:R-:W-:Y:S02]  /*0ca0*/  FSETP.GTU.AND P3, PT, R20, RZ, PT ;  /* 0x000000ff1400720b */ /* 0x000fe40003f6c000 */
[----:B------:R-:W-:Y:S02]  /*0cb0*/  SHF.R.U32.HI R20, RZ, 0x4, R11 ;  /* 0x00000004ff147819 */ /* 0x000fe4000001160b */
[----:B------:R-:W-:Y:S02]  /*0cc0*/  LOP3.LUT R11, R2, 0x30, RZ, 0xfc, !PT ;  /* 0x00000030020b7812 */ /* 0x000fe400078efcff */
[----:B------:R-:W-:Y:S02]  /*0cd0*/  LOP3.LUT R20, R20, 0xfc, RZ, 0xc0, !PT ;  /* 0x000000fc14147812 */ /* 0x000fe400078ec0ff */
[----:B------:R-:W-:Y:S01]  /*0ce0*/  SEL R2, RZ, 0x1, P1 ;  /* 0x00000001ff027807 */ /* 0x000fe20000800000 */
[--C-:B------:R-:W-:Y:S01]  /*0cf0*/  IMAD R25, R11, 0x1000, R24.reuse ;  /* 0x000010000b197824 */ /* 0x100fe200078e0218 */
[C---:B------:R-:W-:Y:S01]  /*0d00*/  ISETP.GE.AND P1, PT, R29.reuse, 0x1200, PT ;  /* 0x000012001d00780c */ /* 0x040fe20003f26270 */
[----:B------:R-:W-:Y:S01]  /*0d10*/  IMAD R29, R29, 0x1000, R24 ;  /* 0x000010001d1d7824 */ /* 0x000fe200078e0218 */
[----:B------:R-:W-:-:S02]  /*0d20*/  ISETP.GE.AND P2, PT, R11, 0x1200, PT ;  /* 0x000012000b00780c */ /* 0x000fc40003f46270 */
[----:B------:R-:W-:Y:S01]  /*0d30*/  PRMT R2, R4, 0x3340, R2 ;  /* 0x0000334004027816 */ /* 0x000fe20000000002 */
[----:B0-----:R-:W-:Y:S01]  /*0d40*/  VIADD R8, R20, UR4 ;  /* 0x0000000414087c36 */ /* 0x001fe20008000000 */
[----:B------:R-:W-:Y:S01]  /*0d50*/  ULDC.64 UR4, c[0x0][0x220] ;  /* 0x0000880000047ab9 */ /* 0x000fe20000000a00 */
[C---:B------:R-:W-:Y:S02]  /*0d60*/  IMAD R20, R23.reuse, 0x4, R10 ;  /* 0x0000000417147824 */ /* 0x040fe400078e020a */
[----:B------:R-:W-:Y:S01]  /*0d70*/  IMAD R24, R23, 0x4, R8 ;  /* 0x0000000417187824 */ /* 0x000fe200078e0208 */
[----:B------:R-:W-:Y:S02]  /*0d80*/  SEL R23, RZ, 0x1, P5 ;  /* 0x00000001ff177807 */ /* 0x000fe40002800000 */
[----:B------:R-:W-:Y:S01]  /*0d90*/  LDS R8, [R20+0x2000] ;  /* 0x0020000014087984 */ /* 0x000fe20000000800 */
[----:B------:R-:W-:Y:S02]  /*0da0*/  FSETP.GTU.AND P5, PT, R22, RZ, PT ;  /* 0x000000ff1600720b */ /* 0x000fe40003fac000 */
[----:B------:R-:W-:Y:S01]  /*0db0*/  SEL R22, RZ, 0x1, P6 ;  /* 0x00000001ff167807 */ /* 0x000fe20003000000 */
[----:B------:R-:W-:Y:S01]  /*0dc0*/  LDS R9, [R20+0x2004] ;  /* 0x0020040014097984 */ /* 0x000fe20000000800 */
[----:B------:R-:W-:-:S02]  /*0dd0*/  FSETP.GTU.AND P6, PT, R5, RZ, PT ;  /* 0x000000ff0500720b */ /* 0x000fc40003fcc000 */
[----:B------:R-:W-:Y:S01]  /*0de0*/  SEL R4, RZ, 0x1, P5 ;  /* 0x00000001ff047807 */ /* 0x000fe20002800000 */
[----:B------:R-:W-:Y:S01]  /*0df0*/  LDS R10, [R20+0x2008] ;  /* 0x00200800140a7984 */ /* 0x000fe20000000800 */
[----:B------:R-:W-:Y:S02]  /*0e00*/  FSETP.GTU.AND P5, PT, R19, RZ, PT ;  /* 0x000000ff1300720b */ /* 0x000fe40003fac000 */
[----:B------:R-:W-:Y:S01]  /*0e10*/  SEL R5, RZ, 0x1, P3 ;  /* 0x00000001ff057807 */ /* 0x000fe20001800000 */
[----:B------:R0:W1:Y:S01]  /*0e20*/  LDS R11, [R20+0x200c] ;  /* 0x00200c00140b7984 */ /* 0x0000620000000800 */
[----:B------:R-:W-:Y:S02]  /*0e30*/  SEL R19, RZ, 0x1, P6 ;  /* 0x00000001ff137807 */ /* 0x000fe40003000000 */
[----:B------:R-:W-:Y:S01]  /*0e40*/  FSETP.GTU.AND P6, PT, R18, RZ, PT ;  /* 0x000000ff1200720b */ /* 0x000fe20003fcc000 */
[----:B------:R-:W-:Y:S01]  /*0e50*/  LDS R12, [R24+0x3000] ;  /* 0x00300000180c7984 */ /* 0x000fe20000000800 */
[----:B------:R-:W-:-:S02]  /*0e60*/  FSETP.GTU.AND P3, PT, R16, RZ, PT ;  /* 0x000000ff1000720b */ /* 0x000fc40003f6c000 */
[----:B------:R-:W-:Y:S01]  /*0e70*/  PRMT R4, R5, 0x3340, R4 ;  /* 0x0000334005047816 */ /* 0x000fe20000000004 */
[----:B------:R-:W-:Y:S01]  /*0e80*/  LDS R13, [R24+0x3004] ;  /* 0x00300400180d7984 */ /* 0x000fe20000000800 */
[----:B0-----:R-:W-:Y:S02]  /*0e90*/  SEL R20, RZ, 0x1, P4 ;  /* 0x00000001ff147807 */ /* 0x001fe40002000000 */
[----:B------:R-:W-:Y:S01]  /*0ea0*/  FSETP.GTU.AND P4, PT, R17, RZ, PT ;  /* 0x000000ff1100720b */ /* 0x000fe20003f8c000 */
[----:B------:R-:W-:Y:S01]  /*0eb0*/  LDS R14, [R24+0x3008] ;  /* 0x00300800180e7984 */ /* 0x000fe20000000800 */
[----:B------:R-:W-:Y:S02]  /*0ec0*/  PRMT R5, R20, 0x3340, R19 ;  /* 0x0000334014057816 */ /* 0x000fe40000000013 */
[----:B------:R-:W-:Y:S01]  /*0ed0*/  SEL R18, RZ, 0x1, P5 ;  /* 0x00000001ff127807 */ /* 0x000fe20002800000 */
[----:B------:R0:W2:Y:S01]  /*0ee0*/  LDS R15, [R24+0x300c] ;  /* 0x00300c00180f7984 */ /* 0x0000a20000000800 */
[----:B------:R-:W-:-:S02]  /*0ef0*/  SEL R17, RZ, 0x1, P6 ;  /* 0x00000001ff117807 */ /* 0x000fc40003000000 */
[----:B------:R-:W-:Y:S02]  /*0f00*/  SEL R19, RZ, 0x1, P4 ;  /* 0x00000001ff137807 */ /* 0x000fe40002000000 */
[----:B------:R-:W-:Y:S02]  /*0f10*/  SEL R16, RZ, 0x1, P3 ;  /* 0x00000001ff107807 */ /* 0x000fe40001800000 */
[----:B------:R-:W-:Y:S02]  /*0f20*/  FSETP.GTU.AND P6, PT, R21, RZ, PT ;  /* 0x000000ff1500720b */ /* 0x000fe40003fcc000 */
[----:B------:R-:W-:Y:S02]  /*0f30*/  FSETP.GTU.AND P5, PT, R7, RZ, PT ;  /* 0x000000ff0700720b */ /* 0x000fe40003fac000 */
[----:B------:R-:W-:Y:S02]  /*0f40*/  PRMT R19, R16, 0x3340, R19 ;  /* 0x0000334010137816 */ /* 0x000fe40000000013 */
[----:B------:R-:W-:-:S02]  /*0f50*/  FSETP.GTU.AND P3, PT, R3, RZ, PT ;  /* 0x000000ff0300720b */ /* 0x000fc40003f6c000 */
[----:B------:R-:W-:Y:S01]  /*0f60*/  FSETP.GTU.AND P4, PT, R6, RZ, PT ;  /* 0x000000ff0600720b */ /* 0x000fe20003f8c000 */
[--C-:B------:R-:W-:Y:S01]  /*0f70*/  IMAD.WIDE R6, R29, 0x4, R26.reuse ;  /* 0x000000041d067825 */ /* 0x100fe200078e021a */
[----:B------:R-:W-:Y:S02]  /*0f80*/  SEL R3, RZ, 0x1, P6 ;  /* 0x00000001ff037807 */ /* 0x000fe40003000000 */
[----:B------:R-:W-:Y:S01]  /*0f90*/  SEL R16, RZ, 0x1, P5 ;  /* 0x00000001ff107807 */ /* 0x000fe20002800000 */
[----:B------:R-:W-:Y:S01]  /*0fa0*/  IMAD.WIDE R26, R25, 0x4, R26 ;  /* 0x00000004191a7825 */ /* 0x000fe200078e021a */
[----:B------:R-:W-:Y:S02]  /*0fb0*/  PRMT R18, R17, 0x3340, R18 ;  /* 0x0000334011127816 */ /* 0x000fe40000000012 */
[----:B------:R-:W-:Y:S01]  /*0fc0*/  SEL R17, RZ, 0x1, P4 ;  /* 0x00000001ff117807 */ /* 0x000fe20002000000 */
[----:B-1----:R1:W-:Y:S01]  /*0fd0*/  @!P1 STG.E.128 desc[UR6][R6.64], R8 ;  /* 0x0000000806009986 */ /* 0x0023e2000c101d06 */
[----:B------:R-:W-:-:S02]  /*0fe0*/  SEL R20, RZ, 0x1, P3 ;  /* 0x00000001ff147807 */ /* 0x000fc40001800000 */
[----:B------:R-:W-:Y:S02]  /*0ff0*/  PRMT R3, R16, 0x3340, R3 ;  /* 0x0000334010037816 */ /* 0x000fe40000000003 */
[----:B------:R-:W-:Y:S02]  /*1000*/  IADD3 R16, P3, R0, UR4, RZ ;  /* 0x0000000400107c10 */ /* 0x000fe4000ff7e0ff */
[----:B------:R-:W-:Y:S02]  /*1010*/  PRMT R23, R22, 0x3340, R23 ;  /* 0x0000334016177816 */ /* 0x000fe40000000017 */
[----:B0-----:R-:W-:Y:S02]  /*1020*/  PRMT R24, R20, 0x3340, R17 ;  /* 0x0000334014187816 */ /* 0x001fe40000000011 */
[----:B------:R-:W-:Y:S02]  /*1030*/  LEA.HI.X.SX32 R17, R0, UR5, 0x1, P3 ;  /* 0x0000000500117c11 */ /* 0x000fe400098f0eff */
[----:B------:R-:W-:-:S02]  /*1040*/  PRMT R20, R23, 0x5410, R2 ;  /* 0x0000541017147816 */ /* 0x000fc40000000002 */
[----:B------:R-:W-:Y:S01]  /*1050*/  PRMT R21, R5, 0x5410, R4 ;  /* 0x0000541005157816 */ /* 0x000fe20000000004 */
[----:B--2---:R1:W-:Y:S01]  /*1060*/  @!P2 STG.E.128 desc[UR6][R26.64], R12 ;  /* 0x0000000c1a00a986 */ /* 0x0043e2000c101d06 */
[----:B------:R-:W-:Y:S02]  /*1070*/  PRMT R22, R19, 0x5410, R18 ;  /* 0x0000541013167816 */ /* 0x000fe40000000012 */
[----:B------:R-:W-:Y:S01]  /*1080*/  PRMT R23, R24, 0x5410, R3 ;  /* 0x0000541018177816 */ /* 0x000fe20000000003 */
[----:B------:R-:W-:Y:S06]  /*1090*/  @P0 EXIT ;  /* 0x000000000000094d */ /* 0x000fec0003800000 */
[----:B------:R-:W-:Y:S01]  /*10a0*/  STG.E.128 desc[UR6][R16.64], R20 ;  /* 0x0000001410007986 */ /* 0x000fe2000c101d06 */
[----:B------:R-:W-:Y:S05]  /*10b0*/  EXIT ;  /* 0x000000000000794d */ /* 0x000fea0003800000 */
.L_x_0:
[----:B------:R-:W-:-:S00]  /*10c0*/  BRA `(.L_x_0) ;  /* 0xfffffffc00fc7947 */ /* 0x000fc0000383ffff */
[----:B------:R-:W-:-:S00]  /*10d0*/  NOP ;  /* 0x0000000000007918 */ /* 0x000fc00000000000 */
        /* <DEDUP_REMOVED lines=10> */
.L_x_1:


//--------------------- .nv.shared.triton_poi_fused_relu_threshold_backward_7 --------------------------
	.section	.nv.shared.triton_poi_fused_relu_threshold_backward_7,"aw",@nobits
	.sectionflags	@""
	.align	16
	.zero		1024


//--------------------- .nv.constant0.triton_poi_fused_relu_threshold_backward_7 --------------------------
	.section	.nv.constant0.triton_poi_fused_relu_threshold_backward_7,"a",@progbits
	.sectionflags	@""
	.align	4
.nv.constant0.triton_poi_fused_relu_threshold_backward_7:
	.zero		560
